//
// Generated by NVIDIA NVVM Compiler
//
// Compiler Build ID: CL-36424714
// Cuda compilation tools, release 13.0, V13.0.88
// Based on NVVM 20.0.0
//

.version 9.0
.target sm_100
.address_size 64

	// .globl	_Z15kernel_dot_2000IfEviPKT_S2_PS0_
// _ZZ15kernel_dot_2000IfEviPKT_S2_PS0_E6buffer has been demoted
// _ZZ12kernel_dot_nIfEviPKT_S2_PS0_E6buffer has been demoted

.visible .entry _Z15kernel_dot_2000IfEviPKT_S2_PS0_(
	.param .u32 _Z15kernel_dot_2000IfEviPKT_S2_PS0__param_0,
	.param .u64 .ptr .align 1 _Z15kernel_dot_2000IfEviPKT_S2_PS0__param_1,
	.param .u64 .ptr .align 1 _Z15kernel_dot_2000IfEviPKT_S2_PS0__param_2,
	.param .u64 .ptr .align 1 _Z15kernel_dot_2000IfEviPKT_S2_PS0__param_3
)
{
	.reg .pred 	%p<11>;
	.reg .b32 	%r<16>;
	.reg .b32 	%f<35>;
	.reg .b64 	%rd<16>;
	// demoted variable
	.shared .align 4 .b8 _ZZ15kernel_dot_2000IfEviPKT_S2_PS0_E6buffer[1024];
	ld.param.u64 	%rd7, [_Z15kernel_dot_2000IfEviPKT_S2_PS0__param_1];
	ld.param.u64 	%rd8, [_Z15kernel_dot_2000IfEviPKT_S2_PS0__param_2];
	ld.param.u64 	%rd9, [_Z15kernel_dot_2000IfEviPKT_S2_PS0__param_3];
	mov.u32 	%r1, %tid.x;
	setp.gt.u32 	%p1, %r1, 249;
	mov.f32 	%f34, 0f00000000;
	@%p1 bra 	$L__BB0_3;
	mul.wide.u32 	%rd10, %r1, 4;
	cvta.to.global.u64 	%rd11, %rd8;
	add.s64 	%rd15, %rd11, %rd10;
	cvta.to.global.u64 	%rd12, %rd7;
	add.s64 	%rd14, %rd12, %rd10;
	mov.f32 	%f34, 0f00000000;
	mov.u32 	%r15, %r1;
$L__BB0_2:
	ld.global.f32 	%f6, [%rd14];
	ld.global.f32 	%f7, [%rd15];
	fma.rn.f32 	%f34, %f6, %f7, %f34;
	add.s32 	%r3, %r15, 250;
	add.s64 	%rd15, %rd15, 1000;
	add.s64 	%rd14, %rd14, 1000;
	setp.lt.u32 	%p2, %r15, 1750;
	mov.u32 	%r15, %r3;
	@%p2 bra 	$L__BB0_2;
$L__BB0_3:
	shl.b32 	%r5, %r1, 2;
	mov.u32 	%r6, _ZZ15kernel_dot_2000IfEviPKT_S2_PS0_E6buffer;
	add.s32 	%r4, %r6, %r5;
	st.shared.f32 	[%r4], %f34;
	bar.sync 	0;
	and.b32  	%r7, %r1, 1;
	setp.eq.b32 	%p3, %r7, 1;
	@%p3 bra 	$L__BB0_5;
	ld.shared.f32 	%f8, [%r4+4];
	ld.shared.f32 	%f9, [%r4];
	add.f32 	%f10, %f8, %f9;
	st.shared.f32 	[%r4], %f10;
$L__BB0_5:
	bar.sync 	0;
	and.b32  	%r8, %r1, 3;
	setp.ne.s32 	%p4, %r8, 0;
	@%p4 bra 	$L__BB0_7;
	ld.shared.f32 	%f11, [%r4+8];
	ld.shared.f32 	%f12, [%r4];
	add.f32 	%f13, %f11, %f12;
	st.shared.f32 	[%r4], %f13;
$L__BB0_7:
	bar.sync 	0;
	and.b32  	%r9, %r1, 7;
	setp.ne.s32 	%p5, %r9, 0;
	@%p5 bra 	$L__BB0_9;
	ld.shared.f32 	%f14, [%r4+16];
	ld.shared.f32 	%f15, [%r4];
	add.f32 	%f16, %f14, %f15;
	st.shared.f32 	[%r4], %f16;
$L__BB0_9:
	bar.sync 	0;
	and.b32  	%r10, %r1, 15;
	setp.ne.s32 	%p6, %r10, 0;
	@%p6 bra 	$L__BB0_11;
	ld.shared.f32 	%f17, [%r4+32];
	ld.shared.f32 	%f18, [%r4];
	add.f32 	%f19, %f17, %f18;
	st.shared.f32 	[%r4], %f19;
$L__BB0_11:
	bar.sync 	0;
	and.b32  	%r11, %r1, 31;
	setp.ne.s32 	%p7, %r11, 0;
	@%p7 bra 	$L__BB0_13;
	ld.shared.f32 	%f20, [%r4+64];
	ld.shared.f32 	%f21, [%r4];
	add.f32 	%f22, %f20, %f21;
	st.shared.f32 	[%r4], %f22;
$L__BB0_13:
	bar.sync 	0;
	and.b32  	%r12, %r1, 63;
	setp.ne.s32 	%p8, %r12, 0;
	@%p8 bra 	$L__BB0_15;
	ld.shared.f32 	%f23, [%r4+128];
	ld.shared.f32 	%f24, [%r4];
	add.f32 	%f25, %f23, %f24;
	st.shared.f32 	[%r4], %f25;
$L__BB0_15:
	bar.sync 	0;
	and.b32  	%r13, %r1, 127;
	setp.ne.s32 	%p9, %r13, 0;
	@%p9 bra 	$L__BB0_17;
	ld.shared.f32 	%f26, [%r4+256];
	ld.shared.f32 	%f27, [%r4];
	add.f32 	%f28, %f26, %f27;
	st.shared.f32 	[%r4], %f28;
$L__BB0_17:
	bar.sync 	0;
	and.b32  	%r14, %r1, 255;
	setp.ne.s32 	%p10, %r14, 0;
	@%p10 bra 	$L__BB0_19;
	ld.shared.f32 	%f29, [%r4+512];
	ld.shared.f32 	%f30, [%r4];
	add.f32 	%f31, %f29, %f30;
	st.shared.f32 	[%r4], %f31;
$L__BB0_19:
	bar.sync 	0;
	cvta.to.global.u64 	%rd13, %rd9;
	ld.shared.f32 	%f32, [_ZZ15kernel_dot_2000IfEviPKT_S2_PS0_E6buffer];
	st.global.f32 	[%rd13], %f32;
	ret;

}
	// .globl	_Z12kernel_dot_nIfEviPKT_S2_PS0_
.visible .entry _Z12kernel_dot_nIfEviPKT_S2_PS0_(
	.param .u32 _Z12kernel_dot_nIfEviPKT_S2_PS0__param_0,
	.param .u64 .ptr .align 1 _Z12kernel_dot_nIfEviPKT_S2_PS0__param_1,
	.param .u64 .ptr .align 1 _Z12kernel_dot_nIfEviPKT_S2_PS0__param_2,
	.param .u64 .ptr .align 1 _Z12kernel_dot_nIfEviPKT_S2_PS0__param_3
)
{
	.reg .pred 	%p<18>;
	.reg .b32 	%r<42>;
	.reg .b32 	%f<140>;
	.reg .b64 	%rd<38>;
	// demoted variable
	.shared .align 4 .b8 _ZZ12kernel_dot_nIfEviPKT_S2_PS0_E6buffer[1024];
	ld.param.u32 	%r20, [_Z12kernel_dot_nIfEviPKT_S2_PS0__param_0];
	ld.param.u64 	%rd16, [_Z12kernel_dot_nIfEviPKT_S2_PS0__param_1];
	ld.param.u64 	%rd17, [_Z12kernel_dot_nIfEviPKT_S2_PS0__param_2];
	ld.param.u64 	%rd15, [_Z12kernel_dot_nIfEviPKT_S2_PS0__param_3];
	cvta.to.global.u64 	%rd1, %rd17;
	cvta.to.global.u64 	%rd2, %rd16;
	mov.u32 	%r1, %tid.x;
	add.s32 	%r21, %r20, -256;
	setp.ge.s32 	%p1, %r1, %r21;
	mov.f32 	%f139, 0f00000000;
	@%p1 bra 	$L__BB1_13;
	sub.s32 	%r22, %r20, %r1;
	add.s32 	%r23, %r22, -257;
	shr.u32 	%r24, %r23, 8;
	add.s32 	%r2, %r24, 1;
	and.b32  	%r3, %r2, 15;
	setp.lt.u32 	%p2, %r23, 3840;
	mov.f32 	%f139, 0f00000000;
	mov.u32 	%r38, %r1;
	@%p2 bra 	$L__BB1_4;
	and.b32  	%r25, %r2, 33554416;
	neg.s32 	%r36, %r25;
	mul.wide.u32 	%rd18, %r1, 4;
	or.b64  	%rd19, %rd18, 8192;
	add.s64 	%rd35, %rd2, %rd19;
	add.s64 	%rd34, %rd1, %rd19;
	mov.f32 	%f139, 0f00000000;
	mov.u32 	%r38, %r1;
$L__BB1_3:
	.pragma "nounroll";
	ld.global.f32 	%f18, [%rd35+-8192];
	ld.global.f32 	%f19, [%rd34+-8192];
	fma.rn.f32 	%f20, %f18, %f19, %f139;
	ld.global.f32 	%f21, [%rd35+-7168];
	ld.global.f32 	%f22, [%rd34+-7168];
	fma.rn.f32 	%f23, %f21, %f22, %f20;
	ld.global.f32 	%f24, [%rd35+-6144];
	ld.global.f32 	%f25, [%rd34+-6144];
	fma.rn.f32 	%f26, %f24, %f25, %f23;
	ld.global.f32 	%f27, [%rd35+-5120];
	ld.global.f32 	%f28, [%rd34+-5120];
	fma.rn.f32 	%f29, %f27, %f28, %f26;
	ld.global.f32 	%f30, [%rd35+-4096];
	ld.global.f32 	%f31, [%rd34+-4096];
	fma.rn.f32 	%f32, %f30, %f31, %f29;
	ld.global.f32 	%f33, [%rd35+-3072];
	ld.global.f32 	%f34, [%rd34+-3072];
	fma.rn.f32 	%f35, %f33, %f34, %f32;
	ld.global.f32 	%f36, [%rd35+-2048];
	ld.global.f32 	%f37, [%rd34+-2048];
	fma.rn.f32 	%f38, %f36, %f37, %f35;
	ld.global.f32 	%f39, [%rd35+-1024];
	ld.global.f32 	%f40, [%rd34+-1024];
	fma.rn.f32 	%f41, %f39, %f40, %f38;
	ld.global.f32 	%f42, [%rd35];
	ld.global.f32 	%f43, [%rd34];
	fma.rn.f32 	%f44, %f42, %f43, %f41;
	ld.global.f32 	%f45, [%rd35+1024];
	ld.global.f32 	%f46, [%rd34+1024];
	fma.rn.f32 	%f47, %f45, %f46, %f44;
	ld.global.f32 	%f48, [%rd35+2048];
	ld.global.f32 	%f49, [%rd34+2048];
	fma.rn.f32 	%f50, %f48, %f49, %f47;
	ld.global.f32 	%f51, [%rd35+3072];
	ld.global.f32 	%f52, [%rd34+3072];
	fma.rn.f32 	%f53, %f51, %f52, %f50;
	ld.global.f32 	%f54, [%rd35+4096];
	ld.global.f32 	%f55, [%rd34+4096];
	fma.rn.f32 	%f56, %f54, %f55, %f53;
	ld.global.f32 	%f57, [%rd35+5120];
	ld.global.f32 	%f58, [%rd34+5120];
	fma.rn.f32 	%f59, %f57, %f58, %f56;
	ld.global.f32 	%f60, [%rd35+6144];
	ld.global.f32 	%f61, [%rd34+6144];
	fma.rn.f32 	%f62, %f60, %f61, %f59;
	ld.global.f32 	%f63, [%rd35+7168];
	ld.global.f32 	%f64, [%rd34+7168];
	fma.rn.f32 	%f139, %f63, %f64, %f62;
	add.s32 	%r38, %r38, 4096;
	add.s32 	%r36, %r36, 16;
	add.s64 	%rd35, %rd35, 16384;
	add.s64 	%rd34, %rd34, 16384;
	setp.ne.s32 	%p3, %r36, 0;
	@%p3 bra 	$L__BB1_3;
$L__BB1_4:
	setp.eq.s32 	%p4, %r3, 0;
	@%p4 bra 	$L__BB1_13;
	and.b32  	%r10, %r2, 7;
	setp.lt.u32 	%p5, %r3, 8;
	@%p5 bra 	$L__BB1_7;
	mul.wide.u32 	%rd20, %r38, 4;
	add.s64 	%rd21, %rd2, %rd20;
	ld.global.f32 	%f66, [%rd21];
	add.s64 	%rd22, %rd1, %rd20;
	ld.global.f32 	%f67, [%rd22];
	fma.rn.f32 	%f68, %f66, %f67, %f139;
	ld.global.f32 	%f69, [%rd21+1024];
	ld.global.f32 	%f70, [%rd22+1024];
	fma.rn.f32 	%f71, %f69, %f70, %f68;
	ld.global.f32 	%f72, [%rd21+2048];
	ld.global.f32 	%f73, [%rd22+2048];
	fma.rn.f32 	%f74, %f72, %f73, %f71;
	ld.global.f32 	%f75, [%rd21+3072];
	ld.global.f32 	%f76, [%rd22+3072];
	fma.rn.f32 	%f77, %f75, %f76, %f74;
	ld.global.f32 	%f78, [%rd21+4096];
	ld.global.f32 	%f79, [%rd22+4096];
	fma.rn.f32 	%f80, %f78, %f79, %f77;
	ld.global.f32 	%f81, [%rd21+5120];
	ld.global.f32 	%f82, [%rd22+5120];
	fma.rn.f32 	%f83, %f81, %f82, %f80;
	ld.global.f32 	%f84, [%rd21+6144];
	ld.global.f32 	%f85, [%rd22+6144];
	fma.rn.f32 	%f86, %f84, %f85, %f83;
	ld.global.f32 	%f87, [%rd21+7168];
	ld.global.f32 	%f88, [%rd22+7168];
	fma.rn.f32 	%f139, %f87, %f88, %f86;
	add.s32 	%r38, %r38, 2048;
$L__BB1_7:
	setp.eq.s32 	%p6, %r10, 0;
	@%p6 bra 	$L__BB1_13;
	and.b32  	%r13, %r2, 3;
	setp.lt.u32 	%p7, %r10, 4;
	@%p7 bra 	$L__BB1_10;
	mul.wide.u32 	%rd23, %r38, 4;
	add.s64 	%rd24, %rd2, %rd23;
	ld.global.f32 	%f90, [%rd24];
	add.s64 	%rd25, %rd1, %rd23;
	ld.global.f32 	%f91, [%rd25];
	fma.rn.f32 	%f92, %f90, %f91, %f139;
	ld.global.f32 	%f93, [%rd24+1024];
	ld.global.f32 	%f94, [%rd25+1024];
	fma.rn.f32 	%f95, %f93, %f94, %f92;
	ld.global.f32 	%f96, [%rd24+2048];
	ld.global.f32 	%f97, [%rd25+2048];
	fma.rn.f32 	%f98, %f96, %f97, %f95;
	ld.global.f32 	%f99, [%rd24+3072];
	ld.global.f32 	%f100, [%rd25+3072];
	fma.rn.f32 	%f139, %f99, %f100, %f98;
	add.s32 	%r38, %r38, 1024;
$L__BB1_10:
	setp.eq.s32 	%p8, %r13, 0;
	@%p8 bra 	$L__BB1_13;
	mul.wide.u32 	%rd26, %r38, 4;
	add.s64 	%rd37, %rd1, %rd26;
	add.s64 	%rd36, %rd2, %rd26;
	neg.s32 	%r41, %r13;
$L__BB1_12:
	.pragma "nounroll";
	ld.global.f32 	%f101, [%rd36];
	ld.global.f32 	%f102, [%rd37];
	fma.rn.f32 	%f139, %f101, %f102, %f139;
	add.s64 	%rd37, %rd37, 1024;
	add.s64 	%rd36, %rd36, 1024;
	add.s32 	%r41, %r41, 1;
	setp.ne.s32 	%p9, %r41, 0;
	@%p9 bra 	$L__BB1_12;
$L__BB1_13:
	cvt.u64.u32 	%rd27, %r1;
	cvt.s64.s32 	%rd28, %r20;
	add.s64 	%rd29, %rd28, %rd27;
	shl.b64 	%rd30, %rd29, 2;
	add.s64 	%rd31, %rd2, %rd30;
	ld.global.f32 	%f103, [%rd31+-1024];
	add.s64 	%rd32, %rd1, %rd30;
	ld.global.f32 	%f104, [%rd32+-1024];
	fma.rn.f32 	%f105, %f103, %f104, %f139;
	shl.b32 	%r26, %r1, 2;
	mov.u32 	%r27, _ZZ12kernel_dot_nIfEviPKT_S2_PS0_E6buffer;
	add.s32 	%r19, %r27, %r26;
	st.shared.f32 	[%r19], %f105;
	bar.sync 	0;
	and.b32  	%r28, %r1, 1;
	setp.eq.b32 	%p10, %r28, 1;
	@%p10 bra 	$L__BB1_15;
	ld.shared.f32 	%f106, [%r19+4];
	ld.shared.f32 	%f107, [%r19];
	add.f32 	%f108, %f106, %f107;
	st.shared.f32 	[%r19], %f108;
$L__BB1_15:
	bar.sync 	0;
	and.b32  	%r29, %r1, 3;
	setp.ne.s32 	%p11, %r29, 0;
	@%p11 bra 	$L__BB1_17;
	ld.shared.f32 	%f109, [%r19+8];
	ld.shared.f32 	%f110, [%r19];
	add.f32 	%f111, %f109, %f110;
	st.shared.f32 	[%r19], %f111;
$L__BB1_17:
	bar.sync 	0;
	and.b32  	%r30, %r1, 7;
	setp.ne.s32 	%p12, %r30, 0;
	@%p12 bra 	$L__BB1_19;
	ld.shared.f32 	%f112, [%r19+16];
	ld.shared.f32 	%f113, [%r19];
	add.f32 	%f114, %f112, %f113;
	st.shared.f32 	[%r19], %f114;
$L__BB1_19:
	bar.sync 	0;
	and.b32  	%r31, %r1, 15;
	setp.ne.s32 	%p13, %r31, 0;
	@%p13 bra 	$L__BB1_21;
	ld.shared.f32 	%f115, [%r19+32];
	ld.shared.f32 	%f116, [%r19];
	add.f32 	%f117, %f115, %f116;
	st.shared.f32 	[%r19], %f117;
$L__BB1_21:
	bar.sync 	0;
	and.b32  	%r32, %r1, 31;
	setp.ne.s32 	%p14, %r32, 0;
	@%p14 bra 	$L__BB1_23;
	ld.shared.f32 	%f118, [%r19+64];
	ld.shared.f32 	%f119, [%r19];
	add.f32 	%f120, %f118, %f119;
	st.shared.f32 	[%r19], %f120;
$L__BB1_23:
	bar.sync 	0;
	and.b32  	%r33, %r1, 63;
	setp.ne.s32 	%p15, %r33, 0;
	@%p15 bra 	$L__BB1_25;
	ld.shared.f32 	%f121, [%r19+128];
	ld.shared.f32 	%f122, [%r19];
	add.f32 	%f123, %f121, %f122;
	st.shared.f32 	[%r19], %f123;
$L__BB1_25:
	bar.sync 	0;
	and.b32  	%r34, %r1, 127;
	setp.ne.s32 	%p16, %r34, 0;
	@%p16 bra 	$L__BB1_27;
	ld.shared.f32 	%f124, [%r19+256];
	ld.shared.f32 	%f125, [%r19];
	add.f32 	%f126, %f124, %f125;
	st.shared.f32 	[%r19], %f126;
$L__BB1_27:
	bar.sync 	0;
	and.b32  	%r35, %r1, 255;
	setp.ne.s32 	%p17, %r35, 0;
	@%p17 bra 	$L__BB1_29;
	ld.shared.f32 	%f127, [%r19+512];
	ld.shared.f32 	%f128, [%r19];
	add.f32 	%f129, %f127, %f128;
	st.shared.f32 	[%r19], %f129;
$L__BB1_29:
	bar.sync 	0;
	cvta.to.global.u64 	%rd33, %rd15;
	ld.shared.f32 	%f130, [_ZZ12kernel_dot_nIfEviPKT_S2_PS0_E6buffer];
	st.global.f32 	[%rd33], %f130;
	ret;

}


// ===== COMPILED SASS (sm_100) =====

	.target	sm_100

	.elftype	@"ET_EXEC"


//--------------------- .note.nv.tkinfo           --------------------------
	.section	.note.nv.tkinfo,"",@"SHT_NOTE"
	.sectionflags	@"SHF_NOTE_NV_TKINFO"
	.tkinfo
        /*0018*/ 	.word	0x00000002
        /*0030*/ 	.string	""
        /*0030*/ 	.string	"ptxas"
        /*0030*/ 	.string	"Cuda compilation tools, release 13.0, V13.0.88"
        /*0030*/ 	.string	"Build cuda_13.0.r13.0/compiler.36424714_0"
        /*0030*/ 	.string	"-arch sm_100 -m 64 "



//--------------------- .note.nv.cuinfo           --------------------------
	.section	.note.nv.cuinfo,"",@"SHT_NOTE"
	.sectionflags	@"SHF_NOTE_NV_CUINFO"
        /*0018*/ 	.short	0x0002
        /*001a*/ 	.short	0x0064
        /*001c*/ 	.short	0x0082
	.zero		2


//--------------------- .nv.info                  --------------------------
	.section	.nv.info,"",@"SHT_CUDA_INFO"
	.align	4


	//----- nvinfo : EIATTR_REGCOUNT
	.align		4
        /*0000*/ 	.byte	0x04, 0x2f
        /*0002*/ 	.short	(.L_1 - .L_0)
	.align		4
.L_0:
        /*0004*/ 	.word	index@(_Z15kernel_dot_2000IfEviPKT_S2_PS0_)
        /*0008*/ 	.word	0x0000000e


	//----- nvinfo : EIATTR_FRAME_SIZE
	.align		4
.L_1:
        /*000c*/ 	.byte	0x04, 0x11
        /*000e*/ 	.short	(.L_3 - .L_2)
	.align		4
.L_2:
        /*0010*/ 	.word	index@(_Z15kernel_dot_2000IfEviPKT_S2_PS0_)
        /*0014*/ 	.word	0x00000000


	//----- nvinfo : EIATTR_REGCOUNT
	.align		4
.L_3:
        /*0018*/ 	.byte	0x04, 0x2f
        /*001a*/ 	.short	(.L_5 - .L_4)
	.align		4
.L_4:
        /*001c*/ 	.word	index@(_Z12kernel_dot_nIfEviPKT_S2_PS0_)
        /*0020*/ 	.word	0x0000001d


	//----- nvinfo : EIATTR_FRAME_SIZE
	.align		4
.L_5:
        /*0024*/ 	.byte	0x04, 0x11
        /*0026*/ 	.short	(.L_7 - .L_6)
	.align		4
.L_6:
        /*0028*/ 	.word	index@(_Z12kernel_dot_nIfEviPKT_S2_PS0_)
        /*002c*/ 	.word	0x00000000


	//----- nvinfo : EIATTR_MIN_STACK_SIZE
	.align		4
.L_7:
        /*0030*/ 	.byte	0x04, 0x12
        /*0032*/ 	.short	(.L_9 - .L_8)
	.align		4
.L_8:
        /*0034*/ 	.word	index@(_Z12kernel_dot_nIfEviPKT_S2_PS0_)
        /*0038*/ 	.word	0x00000000


	//----- nvinfo : EIATTR_MIN_STACK_SIZE
	.align		4
.L_9:
        /*003c*/ 	.byte	0x04, 0x12
        /*003e*/ 	.short	(.L_11 - .L_10)
	.align		4
.L_10:
        /*0040*/ 	.word	index@(_Z15kernel_dot_2000IfEviPKT_S2_PS0_)
        /*0044*/ 	.word	0x00000000
.L_11:


//--------------------- .nv.compat                --------------------------
	.section	.nv.compat,"",@"SHT_CUDA_COMPAT_INFO"
	.align	4
        /*0000*/ 	.byte	0x02, 0x09, 0x00, 0x00, 0x02, 0x02, 0x01, 0x00, 0x02, 0x05, 0x05, 0x00, 0x03, 0x07, 0x01, 0x01
        /*0010*/ 	.byte	0x02, 0x03, 0x00, 0x00, 0x02, 0x06, 0x01, 0x00, 0x04, 0x0b, 0x08, 0x00, 0x09, 0x00, 0x00, 0x00
        /*0020*/ 	.byte	0x00, 0x00, 0x00, 0x00


//--------------------- .nv.info._Z12kernel_dot_nIfEviPKT_S2_PS0_ --------------------------
	.section	.nv.info._Z12kernel_dot_nIfEviPKT_S2_PS0_,"",@"SHT_CUDA_INFO"
	.sectionflags	@""
	.align	4


	//----- nvinfo : EIATTR_CUDA_API_VERSION
	.align		4
        /*0000*/ 	.byte	0x04, 0x37
        /*0002*/ 	.short	(.L_13 - .L_12)
.L_12:
        /*0004*/ 	.word	0x00000082


	//----- nvinfo : EIATTR_KPARAM_INFO
	.align		4
.L_13:
        /*0008*/ 	.byte	0x04, 0x17
        /*000a*/ 	.short	(.L_15 - .L_14)
.L_14:
        /*000c*/ 	.word	0x00000000
        /*0010*/ 	.short	0x0003
        /*0012*/ 	.short	0x0018
        /*0014*/ 	.byte	0x00, 0xf5, 0x21, 0x00


	//----- nvinfo : EIATTR_KPARAM_INFO
	.align		4
.L_15:
        /*0018*/ 	.byte	0x04, 0x17
        /*001a*/ 	.short	(.L_17 - .L_16)
.L_16:
        /*001c*/ 	.word	0x00000000
        /*0020*/ 	.short	0x0002
        /*0022*/ 	.short	0x0010
        /*0024*/ 	.byte	0x00, 0xf5, 0x21, 0x00


	//----- nvinfo : EIATTR_KPARAM_INFO
	.align		4
.L_17:
        /*0028*/ 	.byte	0x04, 0x17
        /*002a*/ 	.short	(.L_19 - .L_18)
.L_18:
        /*002c*/ 	.word	0x00000000
        /*0030*/ 	.short	0x0001
        /*0032*/ 	.short	0x0008
        /*0034*/ 	.byte	0x00, 0xf5, 0x21, 0x00


	//----- nvinfo : EIATTR_KPARAM_INFO
	.align		4
.L_19:
        /*0038*/ 	.byte	0x04, 0x17
        /*003a*/ 	.short	(.L_21 - .L_20)
.L_20:
        /*003c*/ 	.word	0x00000000
        /*0040*/ 	.short	0x0000
        /*0042*/ 	.short	0x0000
        /*0044*/ 	.byte	0x00, 0xf0, 0x11, 0x00


	//----- nvinfo : EIATTR_SPARSE_MMA_MASK
	.align		4
.L_21:
        /*0048*/ 	.byte	0x03, 0x50
        /*004a*/ 	.short	0x0000


	//----- nvinfo : EIATTR_MAXREG_COUNT
	.align		4
        /*004c*/ 	.byte	0x03, 0x1b
        /*004e*/ 	.short	0x00ff


	//----- nvinfo : EIATTR_NUM_BARRIERS
	.align		4
        /*0050*/ 	.byte	0x02, 0x4c
        /*0052*/ 	.byte	0x01
	.zero		1


	//----- nvinfo : EIATTR_MERCURY_ISA_VERSION
	.align		4
        /*0054*/ 	.byte	0x03, 0x5f
        /*0056*/ 	.short	0x0101


	//----- nvinfo : EIATTR_VRC_CTA_INIT_COUNT
	.align		4
        /*0058*/ 	.byte	0x02, 0x4a
	.zero		1
	.zero		1


	//----- nvinfo : EIATTR_EXIT_INSTR_OFFSETS
	.align		4
        /*005c*/ 	.byte	0x04, 0x1c
        /*005e*/ 	.short	(.L_23 - .L_22)


	//   ....[0]....
.L_22:
        /*0060*/ 	.word	0x00000f20


	//----- nvinfo : EIATTR_CRS_STACK_SIZE
	.align		4
.L_23:
        /*0064*/ 	.byte	0x04, 0x1e
        /*0066*/ 	.short	(.L_25 - .L_24)
.L_24:
        /*0068*/ 	.word	0x00000000


	//----- nvinfo : EIATTR_CBANK_PARAM_SIZE
	.align		4
.L_25:
        /*006c*/ 	.byte	0x03, 0x19
        /*006e*/ 	.short	0x0020


	//----- nvinfo : EIATTR_PARAM_CBANK
	.align		4
        /*0070*/ 	.byte	0x04, 0x0a
        /*0072*/ 	.short	(.L_27 - .L_26)
	.align		4
.L_26:
        /*0074*/ 	.word	index@(.nv.constant0._Z12kernel_dot_nIfEviPKT_S2_PS0_)
        /*0078*/ 	.short	0x0380
        /*007a*/ 	.short	0x0020


	//----- nvinfo : EIATTR_SW_WAR
	.align		4
.L_27:
        /*007c*/ 	.byte	0x04, 0x36
        /*007e*/ 	.short	(.L_29 - .L_28)
.L_28:
        /*0080*/ 	.word	0x00000008
.L_29:


//--------------------- .nv.info._Z15kernel_dot_2000IfEviPKT_S2_PS0_ --------------------------
	.section	.nv.info._Z15kernel_dot_2000IfEviPKT_S2_PS0_,"",@"SHT_CUDA_INFO"
	.sectionflags	@""
	.align	4


	//----- nvinfo : EIATTR_CUDA_API_VERSION
	.align		4
        /*0000*/ 	.byte	0x04, 0x37
        /*0002*/ 	.short	(.L_31 - .L_30)
.L_30:
        /*0004*/ 	.word	0x00000082


	//----- nvinfo : EIATTR_KPARAM_INFO
	.align		4
.L_31:
        /*0008*/ 	.byte	0x04, 0x17
        /*000a*/ 	.short	(.L_33 - .L_32)
.L_32:
        /*000c*/ 	.word	0x00000000
        /*0010*/ 	.short	0x0003
        /*0012*/ 	.short	0x0018
        /*0014*/ 	.byte	0x00, 0xf5, 0x21, 0x00


	//----- nvinfo : EIATTR_KPARAM_INFO
	.align		4
.L_33:
        /*0018*/ 	.byte	0x04, 0x17
        /*001a*/ 	.short	(.L_35 - .L_34)
.L_34:
        /*001c*/ 	.word	0x00000000
        /*0020*/ 	.short	0x0002
        /*0022*/ 	.short	0x0010
        /*0024*/ 	.byte	0x00, 0xf5, 0x21, 0x00


	//----- nvinfo : EIATTR_KPARAM_INFO
	.align		4
.L_35:
        /*0028*/ 	.byte	0x04, 0x17
        /*002a*/ 	.short	(.L_37 - .L_36)
.L_36:
        /*002c*/ 	.word	0x00000000
        /*0030*/ 	.short	0x0001
        /*0032*/ 	.short	0x0008
        /*0034*/ 	.byte	0x00, 0xf5, 0x21, 0x00


	//----- nvinfo : EIATTR_KPARAM_INFO
	.align		4
.L_37:
        /*0038*/ 	.byte	0x04, 0x17
        /*003a*/ 	.short	(.L_39 - .L_38)
.L_38:
        /*003c*/ 	.word	0x00000000
        /*0040*/ 	.short	0x0000
        /*0042*/ 	.short	0x0000
        /*0044*/ 	.byte	0x00, 0xf0, 0x11, 0x00


	//----- nvinfo : EIATTR_SPARSE_MMA_MASK
	.align		4
.L_39:
        /*0048*/ 	.byte	0x03, 0x50
        /*004a*/ 	.short	0x0000


	//----- nvinfo : EIATTR_MAXREG_COUNT
	.align		4
        /*004c*/ 	.byte	0x03, 0x1b
        /*004e*/ 	.short	0x00ff


	//----- nvinfo : EIATTR_NUM_BARRIERS
	.align		4
        /*0050*/ 	.byte	0x02, 0x4c
        /*0052*/ 	.byte	0x01
	.zero		1


	//----- nvinfo : EIATTR_MERCURY_ISA_VERSION
	.align		4
        /*0054*/ 	.byte	0x03, 0x5f
        /*0056*/ 	.short	0x0101


	//----- nvinfo : EIATTR_VRC_CTA_INIT_COUNT
	.align		4
        /*0058*/ 	.byte	0x02, 0x4a
	.zero		1
	.zero		1


	//----- nvinfo : EIATTR_EXIT_INSTR_OFFSETS
	.align		4
        /*005c*/ 	.byte	0x04, 0x1c
        /*005e*/ 	.short	(.L_41 - .L_40)


	//   ....[0]....
.L_40:
        /*0060*/ 	.word	0x00000590


	//----- nvinfo : EIATTR_CRS_STACK_SIZE
	.align		4
.L_41:
        /*0064*/ 	.byte	0x04, 0x1e
        /*0066*/ 	.short	(.L_43 - .L_42)
.L_42:
        /*0068*/ 	.word	0x00000000


	//----- nvinfo : EIATTR_CBANK_PARAM_SIZE
	.align		4
.L_43:
        /*006c*/ 	.byte	0x03, 0x19
        /*006e*/ 	.short	0x0020


	//----- nvinfo : EIATTR_PARAM_CBANK
	.align		4
        /*0070*/ 	.byte	0x04, 0x0a
        /*0072*/ 	.short	(.L_45 - .L_44)
	.align		4
.L_44:
        /*0074*/ 	.word	index@(.nv.constant0._Z15kernel_dot_2000IfEviPKT_S2_PS0_)
        /*0078*/ 	.short	0x0380
        /*007a*/ 	.short	0x0020


	//----- nvinfo : EIATTR_SW_WAR
	.align		4
.L_45:
        /*007c*/ 	.byte	0x04, 0x36
        /*007e*/ 	.short	(.L_47 - .L_46)
.L_46:
        /*0080*/ 	.word	0x00000008
.L_47:


//--------------------- .nv.callgraph             --------------------------
	.section	.nv.callgraph,"",@"SHT_CUDA_CALLGRAPH"
	.align	4
	.sectionentsize	8
	.align		4
        /*0000*/ 	.word	0x00000000
	.align		4
        /*0004*/ 	.word	0xffffffff
	.align		4
        /*0008*/ 	.word	0x00000000
	.align		4
        /*000c*/ 	.word	0xfffffffe
	.align		4
        /*0010*/ 	.word	0x00000000
	.align		4
        /*0014*/ 	.word	0xfffffffd
	.align		4
        /*0018*/ 	.word	0x00000000
	.align		4
        /*001c*/ 	.word	0xfffffffc


//--------------------- .text._Z12kernel_dot_nIfEviPKT_S2_PS0_ --------------------------
	.section	.text._Z12kernel_dot_nIfEviPKT_S2_PS0_,"ax",@progbits
	.align	128
        .global         _Z12kernel_dot_nIfEviPKT_S2_PS0_
        .type           _Z12kernel_dot_nIfEviPKT_S2_PS0_,@function
        .size           _Z12kernel_dot_nIfEviPKT_S2_PS0_,(.L_x_15 - _Z12kernel_dot_nIfEviPKT_S2_PS0_)
        .other          _Z12kernel_dot_nIfEviPKT_S2_PS0_,@"STO_CUDA_ENTRY STV_DEFAULT"
_Z12kernel_dot_nIfEviPKT_S2_PS0_:
.text._Z12kernel_dot_nIfEviPKT_S2_PS0_:
[----:B------:R-:W-:Y:S01]  /*0000*/  LDC R1, c[0x0][0x37c] ;  /* 0x0000df00ff017b82 */ /* 0x000fe20000000800 */
[----:B------:R-:W0:Y:S07]  /*0010*/  S2R R0, SR_TID.X ;  /* 0x0000000000007919 */ /* 0x000e2e0000002100 */
[----:B------:R-:W1:Y:S01]  /*0020*/  LDC R7, c[0x0][0x380] ;  /* 0x0000e000ff077b82 */ /* 0x000e620000000800 */
[----:B------:R-:W2:Y:S01]  /*0030*/  LDCU.64 UR6, c[0x0][0x358] ;  /* 0x00006b00ff0677ac */ /* 0x000ea20008000a00 */
[----:B------:R-:W-:Y:S01]  /*0040*/  BSSY.RECONVERGENT B0, `(.L_x_0) ;  /* 0x00000a6000007945 */ /* 0x000fe20003800200 */
[----:B------:R-:W-:Y:S01]  /*0050*/  IMAD.MOV.U32 R12, RZ, RZ, RZ ;  /* 0x000000ffff0c7224 */ /* 0x000fe200078e00ff */
[----:B-1----:R-:W-:-:S04]  /*0060*/  IADD3 R3, PT, PT, R7, -0x100, RZ ;  /* 0xffffff0007037810 */ /* 0x002fc80007ffe0ff */
[----:B0-----:R-:W-:-:S13]  /*0070*/  ISETP.GE.AND P0, PT, R0, R3, PT ;  /* 0x000000030000720c */ /* 0x001fda0003f06270 */
[----:B--2---:R-:W-:Y:S05]  /*0080*/  @P0 BRA `(.L_x_1) ;  /* 0x0000000800840947 */ /* 0x004fea0003800000 */
[----:B------:R-:W-:Y:S01]  /*0090*/  IADD3 R2, PT, PT, -R0, -0x101, R7 ;  /* 0xfffffeff00027810 */ /* 0x000fe20007ffe107 */
[----:B------:R-:W-:Y:S01]  /*00a0*/  BSSY.RECONVERGENT B1, `(.L_x_2) ;  /* 0x000004c000017945 */ /* 0x000fe20003800200 */
[----:B------:R-:W-:Y:S02]  /*00b0*/  HFMA2 R12, -RZ, RZ, 0, 0 ;  /* 0x00000000ff0c7431 */ /* 0x000fe400000001ff */
[----:B------:R-:W-:Y:S01]  /*00c0*/  IMAD.MOV.U32 R6, RZ, RZ, R0 ;  /* 0x000000ffff067224 */ /* 0x000fe200078e0000 */
[C---:B------:R-:W-:Y:S02]  /*00d0*/  ISETP.GE.U32.AND P1, PT, R2.reuse, 0xf00, PT ;  /* 0x00000f000200780c */ /* 0x040fe40003f26070 */
[----:B------:R-:W-:-:S04]  /*00e0*/  LEA.HI R8, R2, 0x1, RZ, 0x18 ;  /* 0x0000000102087811 */ /* 0x000fc800078fc0ff */
[----:B------:R-:W-:-:S04]  /*00f0*/  LOP3.LUT R24, R8, 0xf, RZ, 0xc0, !PT ;  /* 0x0000000f08187812 */ /* 0x000fc800078ec0ff */
[----:B------:R-:W-:-:S03]  /*0100*/  ISETP.NE.AND P0, PT, R24, RZ, PT ;  /* 0x000000ff1800720c */ /* 0x000fc60003f05270 */
[----:B------:R-:W-:Y:S10]  /*0110*/  @!P1 BRA `(.L_x_3) ;  /* 0x0000000400109947 */ /* 0x000ff40003800000 */
[----:B------:R-:W0:Y:S01]  /*0120*/  LDCU.64 UR4, c[0x0][0x388] ;  /* 0x00007100ff0477ac */ /* 0x000e220008000a00 */
[----:B------:R-:W-:Y:S01]  /*0130*/  IMAD.WIDE.U32 R2, R0, 0x4, RZ ;  /* 0x0000000400027825 */ /* 0x000fe200078e00ff */
[----:B------:R-:W-:Y:S01]  /*0140*/  LOP3.LUT R9, R8, 0x1fffff0, RZ, 0xc0, !PT ;  /* 0x01fffff008097812 */ /* 0x000fe200078ec0ff */
[----:B------:R-:W1:Y:S01]  /*0150*/  LDCU.64 UR8, c[0x0][0x390] ;  /* 0x00007200ff0877ac */ /* 0x000e620008000a00 */
[----:B------:R-:W-:Y:S01]  /*0160*/  MOV R12, RZ ;  /* 0x000000ff000c7202 */ /* 0x000fe20000000f00 */
[----:B------:R-:W-:Y:S01]  /*0170*/  IMAD.MOV.U32 R6, RZ, RZ, R0 ;  /* 0x000000ffff067224 */ /* 0x000fe200078e0000 */
[----:B------:R-:W-:Y:S02]  /*0180*/  LOP3.LUT R2, R2, 0x2000, RZ, 0xfc, !PT ;  /* 0x0000200002027812 */ /* 0x000fe400078efcff */
[----:B------:R-:W-:Y:S02]  /*0190*/  IADD3 R9, PT, PT, -R9, RZ, RZ ;  /* 0x000000ff09097210 */ /* 0x000fe40007ffe1ff */
[----:B0-----:R-:W-:-:S02]  /*01a0*/  IADD3 R4, P1, PT, R2, UR4, RZ ;  /* 0x0000000402047c10 */ /* 0x001fc4000ff3e0ff */
[----:B-1----:R-:W-:Y:S02]  /*01b0*/  IADD3 R2, P2, PT, R2, UR8, RZ ;  /* 0x0000000802027c10 */ /* 0x002fe4000ff5e0ff */
[C---:B------:R-:W-:Y:S02]  /*01c0*/  IADD3.X R5, PT, PT, R3.reuse, UR5, RZ, P1, !PT ;  /* 0x0000000503057c10 */ /* 0x040fe40008ffe4ff */
[----:B------:R-:W-:-:S09]  /*01d0*/  IADD3.X R3, PT, PT, R3, UR9, RZ, P2, !PT ;  /* 0x0000000903037c10 */ /* 0x000fd200097fe4ff */
.L_x_4:
[----:B------:R-:W2:Y:S04]  /*01e0*/  LDG.E R13, desc[UR6][R4.64+-0x2000] ;  /* 0xffe00006040d7981 */ /* 0x000ea8000c1e1900 */
[----:B------:R-:W2:Y:S04]  /*01f0*/  LDG.E R14, desc[UR6][R2.64+-0x2000] ;  /* 0xffe00006020e7981 */ /* 0x000ea8000c1e1900 */
[----:B------:R-:W3:Y:S04]  /*0200*/  LDG.E R15, desc[UR6][R4.64+-0x1c00] ;  /* 0xffe40006040f7981 */ /* 0x000ee8000c1e1900 */
[----:B------:R-:W3:Y:S04]  /*0210*/  LDG.E R25, desc[UR6][R2.64+-0x1c00] ;  /* 0xffe4000602197981 */ /* 0x000ee8000c1e1900 */
[----:B------:R-:W4:Y:S04]  /*0220*/  LDG.E R16, desc[UR6][R4.64+-0x1800] ;  /* 0xffe8000604107981 */ /* 0x000f28000c1e1900 */
[----:B------:R-:W4:Y:S04]  /*0230*/  LDG.E R17, desc[UR6][R2.64+-0x1800] ;  /* 0xffe8000602117981 */ /* 0x000f28000c1e1900 */
[----:B------:R-:W5:Y:S04]  /*0240*/  LDG.E R20, desc[UR6][R4.64+-0x1400] ;  /* 0xffec000604147981 */ /* 0x000f68000c1e1900 */
[----:B------:R-:W5:Y:S04]  /*0250*/  LDG.E R21, desc[UR6][R2.64+-0x1400] ;  /* 0xffec000602157981 */ /* 0x000f68000c1e1900 */
[----:B------:R-:W5:Y:S04]  /*0260*/  LDG.E R22, desc[UR6][R4.64+-0x1000] ;  /* 0xfff0000604167981 */ /* 0x000f68000c1e1900 */
[----:B------:R-:W5:Y:S04]  /*0270*/  LDG.E R23, desc[UR6][R2.64+-0x1000] ;  /* 0xfff0000602177981 */ /* 0x000f68000c1e1900 */
[----:B------:R-:W5:Y:S04]  /*0280*/  LDG.E R18, desc[UR6][R4.64+-0xc00] ;  /* 0xfff4000604127981 */ /* 0x000f68000c1e1900 */
[----:B------:R-:W5:Y:S04]  /*0290*/  LDG.E R19, desc[UR6][R2.64+-0xc00] ;  /* 0xfff4000602137981 */ /* 0x000f68000c1e1900 */
[----:B------:R-:W5:Y:S04]  /*02a0*/  LDG.E R10, desc[UR6][R4.64+-0x800] ;  /* 0xfff80006040a7981 */ /* 0x000f68000c1e1900 */
[----:B------:R-:W5:Y:S01]  /*02b0*/  LDG.E R11, desc[UR6][R2.64+-0x800] ;  /* 0xfff80006020b7981 */ /* 0x000f62000c1e1900 */
[----:B--2---:R-:W-:-:S03]  /*02c0*/  FFMA R14, R13, R14, R12 ;  /* 0x0000000e0d0e7223 */ /* 0x004fc6000000000c */
[----:B------:R-:W2:Y:S04]  /*02d0*/  LDG.E R12, desc[UR6][R4.64+-0x400] ;  /* 0xfffc0006040c7981 */ /* 0x000ea8000c1e1900 */
[----:B------:R-:W2:Y:S01]  /*02e0*/  LDG.E R13, desc[UR6][R2.64+-0x400] ;  /* 0xfffc0006020d7981 */ /* 0x000ea2000c1e1900 */
[----:B---3--:R-:W-:-:S03]  /*02f0*/  FFMA R25, R15, R25, R14 ;  /* 0x000000190f197223 */ /* 0x008fc6000000000e */
[----:B------:R-:W3:Y:S04]  /*0300*/  LDG.E R14, desc[UR6][R4.64] ;  /* 0x00000006040e7981 */ /* 0x000ee8000c1e1900 */
[----:B------:R-:W3:Y:S01]  /*0310*/  LDG.E R15, desc[UR6][R2.64] ;  /* 0x00000006020f7981 */ /* 0x000ee2000c1e1900 */
[----:B----4-:R-:W-:-:S03]  /*0320*/  FFMA R25, R16, R17, R25 ;  /* 0x0000001110197223 */ /* 0x010fc60000000019 */
[----:B------:R-:W4:Y:S04]  /*0330*/  LDG.E R16, desc[UR6][R4.64+0x400] ;  /* 0x0004000604107981 */ /* 0x000f28000c1e1900 */
[----:B------:R-:W4:Y:S01]  /*0340*/  LDG.E R17, desc[UR6][R2.64+0x400] ;  /* 0x0004000602117981 */ /* 0x000f22000c1e1900 */
[----:B-----5:R-:W-:-:S03]  /*0350*/  FFMA R25, R20, R21, R25 ;  /* 0x0000001514197223 */ /* 0x020fc60000000019 */
[----:B------:R-:W5:Y:S04]  /*0360*/  LDG.E R20, desc[UR6][R4.64+0x800] ;  /* 0x0008000604147981 */ /* 0x000f68000c1e1900 */
[----:B------:R-:W5:Y:S01]  /*0370*/  LDG.E R21, desc[UR6][R2.64+0x800] ;  /* 0x0008000602157981 */ /* 0x000f62000c1e1900 */
[----:B------:R-:W-:-:S03]  /*0380*/  FFMA R25, R22, R23, R25 ;  /* 0x0000001716197223 */ /* 0x000fc60000000019 */
        /* <DEDUP_REMOVED lines=8> */
[----:B--2---:R-:W-:-:S03]  /*0410*/  FFMA R25, R12, R13, R25 ;  /* 0x0000000d0c197223 */ /* 0x004fc60000000019 */
[----:B------:R-:W2:Y:S04]  /*0420*/  LDG.E R13, desc[UR6][R4.64+0x1800] ;  /* 0x00180006040d7981 */ /* 0x000ea8000c1e1900 */
[----:B------:R-:W2:Y:S01]  /*0430*/  LDG.E R12, desc[UR6][R2.64+0x1800] ;  /* 0x00180006020c7981 */ /* 0x000ea2000c1e1900 */
[----:B---3--:R-:W-:-:S03]  /*0440*/  FFMA R25, R14, R15, R25 ;  /* 0x0000000f0e197223 */ /* 0x008fc60000000019 */
[----:B------:R0:W3:Y:S04]  /*0450*/  LDG.E R14, desc[UR6][R4.64+0x1c00] ;  /* 0x001c0006040e7981 */ /* 0x0000e8000c1e1900 */
[----:B------:R1:W3:Y:S01]  /*0460*/  LDG.E R15, desc[UR6][R2.64+0x1c00] ;  /* 0x001c0006020f7981 */ /* 0x0002e2000c1e1900 */
[----:B------:R-:W-:Y:S02]  /*0470*/  VIADD R9, R9, 0x10 ;  /* 0x0000001009097836 */ /* 0x000fe40000000000 */
[----:B----4-:R-:W-:Y:S01]  /*0480*/  FFMA R17, R16, R17, R25 ;  /* 0x0000001110117223 */ /* 0x010fe20000000019 */
[----:B------:R-:W-:Y:S02]  /*0490*/  IADD3 R6, PT, PT, R6, 0x1000, RZ ;  /* 0x0000100006067810 */ /* 0x000fe40007ffe0ff */
[----:B------:R-:W-:-:S02]  /*04a0*/  ISETP.NE.AND P1, PT, R9, RZ, PT ;  /* 0x000000ff0900720c */ /* 0x000fc40003f25270 */
[----:B0-----:R-:W-:Y:S01]  /*04b0*/  IADD3 R4, P2, PT, R4, 0x4000, RZ ;  /* 0x0000400004047810 */ /* 0x001fe20007f5e0ff */
[----:B-----5:R-:W-:Y:S01]  /*04c0*/  FFMA R17, R20, R21, R17 ;  /* 0x0000001514117223 */ /* 0x020fe20000000011 */
[----:B-1----:R-:W-:Y:S02]  /*04d0*/  IADD3 R2, P3, PT, R2, 0x4000, RZ ;  /* 0x0000400002027810 */ /* 0x002fe40007f7e0ff */
[----:B------:R-:W-:-:S03]  /*04e0*/  IADD3.X R5, PT, PT, RZ, R5, RZ, P2, !PT ;  /* 0x00000005ff057210 */ /* 0x000fc600017fe4ff */
[----:B------:R-:W-:Y:S02]  /*04f0*/  IMAD.X R3, RZ, RZ, R3, P3 ;  /* 0x000000ffff037224 */ /* 0x000fe400018e0603 */
[----:B------:R-:W-:-:S04]  /*0500*/  FFMA R17, R22, R23, R17 ;  /* 0x0000001716117223 */ /* 0x000fc80000000011 */
[----:B------:R-:W-:-:S04]  /*0510*/  FFMA R17, R18, R19, R17 ;  /* 0x0000001312117223 */ /* 0x000fc80000000011 */
[----:B------:R-:W-:-:S04]  /*0520*/  FFMA R10, R10, R11, R17 ;  /* 0x0000000b0a0a7223 */ /* 0x000fc80000000011 */
[----:B--2---:R-:W-:-:S04]  /*0530*/  FFMA R13, R13, R12, R10 ;  /* 0x0000000c0d0d7223 */ /* 0x004fc8000000000a */
[----:B---3--:R-:W-:Y:S01]  /*0540*/  FFMA R12, R14, R15, R13 ;  /* 0x0000000f0e0c7223 */ /* 0x008fe2000000000d */
[----:B------:R-:W-:Y:S06]  /*0550*/  @P1 BRA `(.L_x_4) ;  /* 0xfffffffc00201947 */ /* 0x000fec000383ffff */
.L_x_3:
[----:B------:R-:W-:Y:S05]  /*0560*/  BSYNC.RECONVERGENT B1 ;  /* 0x0000000000017941 */ /* 0x000fea0003800200 */
.L_x_2:
[----:B------:R-:W-:Y:S05]  /*0570*/  @!P0 BRA `(.L_x_1) ;  /* 0x0000000400488947 */ /* 0x000fea0003800000 */
[----:B------:R-:W-:Y:S01]  /*0580*/  ISETP.GE.U32.AND P0, PT, R24, 0x8, PT ;  /* 0x000000081800780c */ /* 0x000fe20003f06070 */
[----:B------:R-:W-:Y:S01]  /*0590*/  BSSY.RECONVERGENT B1, `(.L_x_5) ;  /* 0x0000021000017945 */ /* 0x000fe20003800200 */
[----:B------:R-:W-:-:S04]  /*05a0*/  LOP3.LUT R21, R8, 0x7, RZ, 0xc0, !PT ;  /* 0x0000000708157812 */ /* 0x000fc800078ec0ff */
[----:B------:R-:W-:-:S07]  /*05b0*/  ISETP.NE.AND P1, PT, R21, RZ, PT ;  /* 0x000000ff1500720c */ /* 0x000fce0003f25270 */
[----:B------:R-:W-:Y:S06]  /*05c0*/  @!P0 BRA `(.L_x_6) ;  /* 0x0000000000748947 */ /* 0x000fec0003800000 */
[----:B------:R-:W0:Y:S08]  /*05d0*/  LDC.64 R4, c[0x0][0x388] ;  /* 0x0000e200ff047b82 */ /* 0x000e300000000a00 */
[----:B------:R-:W1:Y:S01]  /*05e0*/  LDC.64 R2, c[0x0][0x390] ;  /* 0x0000e400ff027b82 */ /* 0x000e620000000a00 */
[----:B0-----:R-:W-:-:S05]  /*05f0*/  IMAD.WIDE.U32 R4, R6, 0x4, R4 ;  /* 0x0000000406047825 */ /* 0x001fca00078e0004 */
[----:B------:R-:W2:Y:S01]  /*0600*/  LDG.E R17, desc[UR6][R4.64] ;  /* 0x0000000604117981 */ /* 0x000ea2000c1e1900 */
[----:B-1----:R-:W-:-:S03]  /*0610*/  IMAD.WIDE.U32 R2, R6, 0x4, R2 ;  /* 0x0000000406027825 */ /* 0x002fc600078e0002 */
[----:B------:R-:W3:Y:S04]  /*0620*/  LDG.E R20, desc[UR6][R4.64+0x400] ;  /* 0x0004000604147981 */ /* 0x000ee8000c1e1900 */
[----:B------:R-:W2:Y:S04]  /*0630*/  LDG.E R18, desc[UR6][R2.64] ;  /* 0x0000000602127981 */ /* 0x000ea8000c1e1900 */
        /* <DEDUP_REMOVED lines=13> */
[----:B------:R-:W-:-:S02]  /*0710*/  VIADD R6, R6, 0x800 ;  /* 0x0000080006067836 */ /* 0x000fc40000000000 */
[----:B--2---:R-:W-:-:S04]  /*0720*/  FFMA R17, R17, R18, R12 ;  /* 0x0000001211117223 */ /* 0x004fc8000000000c */
[----:B---3--:R-:W-:-:S04]  /*0730*/  FFMA R17, R20, R19, R17 ;  /* 0x0000001314117223 */ /* 0x008fc80000000011 */
[----:B----4-:R-:W-:-:S04]  /*0740*/  FFMA R17, R22, R23, R17 ;  /* 0x0000001716117223 */ /* 0x010fc80000000011 */
[----:B-----5:R-:W-:-:S04]  /*0750*/  FFMA R24, R24, R25, R17 ;  /* 0x0000001918187223 */ /* 0x020fc80000000011 */
[----:B------:R-:W-:-:S04]  /*0760*/  FFMA R16, R15, R16, R24 ;  /* 0x000000100f107223 */ /* 0x000fc80000000018 */
[----:B------:R-:W-:-:S04]  /*0770*/  FFMA R14, R11, R14, R16 ;  /* 0x0000000e0b0e7223 */ /* 0x000fc80000000010 */
[----:B------:R-:W-:-:S04]  /*0780*/  FFMA R10, R9, R10, R14 ;  /* 0x0000000a090a7223 */ /* 0x000fc8000000000e */
[----:B------:R-:W-:-:S07]  /*0790*/  FFMA R12, R13, R26, R10 ;  /* 0x0000001a0d0c7223 */ /* 0x000fce000000000a */
.L_x_6:
[----:B------:R-:W-:Y:S05]  /*07a0*/  BSYNC.RECONVERGENT B1 ;  /* 0x0000000000017941 */ /* 0x000fea0003800200 */
.L_x_5:
        /* <DEDUP_REMOVED lines=17> */
[----:B------:R-:W5:Y:S01]  /*08c0*/  LDG.E R15, desc[UR6][R4.64+0xc00] ;  /* 0x000c0006040f7981 */ /* 0x000f62000c1e1900 */
[----:B------:R-:W-:Y:S01]  /*08d0*/  IADD3 R6, PT, PT, R6, 0x400, RZ ;  /* 0x0000040006067810 */ /* 0x000fe20007ffe0ff */
[----:B--2---:R-:W-:-:S04]  /*08e0*/  FFMA R9, R9, R10, R12 ;  /* 0x0000000a09097223 */ /* 0x004fc8000000000c */
[----:B---3--:R-:W-:-:S04]  /*08f0*/  FFMA R9, R14, R11, R9 ;  /* 0x0000000b0e097223 */ /* 0x008fc80000000009 */
[----:B----4-:R-:W-:-:S04]  /*0900*/  FFMA R9, R16, R13, R9 ;  /* 0x0000000d10097223 */ /* 0x010fc80000000009 */
[----:B-----5:R-:W-:-:S07]  /*0910*/  FFMA R12, R18, R15, R9 ;  /* 0x0000000f120c7223 */ /* 0x020fce0000000009 */
.L_x_8:
[----:B------:R-:W-:Y:S05]  /*0920*/  BSYNC.RECONVERGENT B1 ;  /* 0x0000000000017941 */ /* 0x000fea0003800200 */
.L_x_7:
[----:B------:R-:W-:Y:S05]  /*0930*/  @!P1 BRA `(.L_x_1) ;  /* 0x0000000000589947 */ /* 0x000fea0003800000 */
[----:B------:R-:W0:Y:S01]  /*0940*/  LDC.64 R2, c[0x0][0x390] ;  /* 0x0000e400ff027b82 */ /* 0x000e220000000a00 */
[----:B------:R-:W-:-:S07]  /*0950*/  IADD3 R8, PT, PT, -R8, RZ, RZ ;  /* 0x000000ff08087210 */ /* 0x000fce0007ffe1ff */
[----:B------:R-:W1:Y:S01]  /*0960*/  LDC.64 R4, c[0x0][0x388] ;  /* 0x0000e200ff047b82 */ /* 0x000e620000000a00 */
[----:B0-----:R-:W-:-:S05]  /*0970*/  IMAD.WIDE.U32 R2, R6, 0x4, R2 ;  /* 0x0000000406027825 */ /* 0x001fca00078e0002 */
[----:B------:R-:W-:Y:S01]  /*0980*/  MOV R11, R3 ;  /* 0x00000003000b7202 */ /* 0x000fe20000000f00 */
[----:B-1----:R-:W-:-:S04]  /*0990*/  IMAD.WIDE.U32 R4, R6, 0x4, R4 ;  /* 0x0000000406047825 */ /* 0x002fc800078e0004 */
[----:B------:R-:W-:Y:S01]  /*09a0*/  IMAD.MOV.U32 R6, RZ, RZ, R2 ;  /* 0x000000ffff067224 */ /* 0x000fe200078e0002 */
[----:B------:R-:W-:Y:S01]  /*09b0*/  MOV R2, R4 ;  /* 0x0000000400027202 */ /* 0x000fe20000000f00 */
[----:B------:R-:W-:-:S07]  /*09c0*/  IMAD.MOV.U32 R9, RZ, RZ, R5 ;  /* 0x000000ffff097224 */ /* 0x000fce00078e0005 */
.L_x_9:
[----:B------:R-:W-:Y:S01]  /*09d0*/  MOV R3, R9 ;  /* 0x0000000900037202 */ /* 0x000fe20000000f00 */
[----:B------:R-:W-:Y:S01]  /*09e0*/  IMAD.MOV.U32 R4, RZ, RZ, R6 ;  /* 0x000000ffff047224 */ /* 0x000fe200078e0006 */
[----:B------:R-:W-:-:S04]  /*09f0*/  MOV R5, R11 ;  /* 0x0000000b00057202 */ /* 0x000fc80000000f00 */
[----:B------:R0:W2:Y:S04]  /*0a00*/  LDG.E R3, desc[UR6][R2.64] ;  /* 0x0000000602037981 */ /* 0x0000a8000c1e1900 */
[----:B------:R-:W2:Y:S01]  /*0a10*/  LDG.E R4, desc[UR6][R4.64] ;  /* 0x0000000604047981 */ /* 0x000ea2000c1e1900 */
[----:B------:R-:W-:Y:S02]  /*0a20*/  IADD3 R8, PT, PT, R8, 0x1, RZ ;  /* 0x0000000108087810 */ /* 0x000fe40007ffe0ff */
[----:B------:R-:W-:Y:S02]  /*0a30*/  IADD3 R6, P1, PT, R6, 0x400, RZ ;  /* 0x0000040006067810 */ /* 0x000fe40007f3e0ff */
[----:B------:R-:W-:Y:S02]  /*0a40*/  ISETP.NE.AND P0, PT, R8, RZ, PT ;  /* 0x000000ff0800720c */ /* 0x000fe40003f05270 */
[----:B0-----:R-:W-:Y:S01]  /*0a50*/  IADD3 R2, P2, PT, R2, 0x400, RZ ;  /* 0x0000040002027810 */ /* 0x001fe20007f5e0ff */
[----:B------:R-:W-:-:S03]  /*0a60*/  IMAD.X R11, RZ, RZ, R11, P1 ;  /* 0x000000ffff0b7224 */ /* 0x000fc600008e060b */
[----:B------:R-:W-:Y:S01]  /*0a70*/  IADD3.X R9, PT, PT, RZ, R9, RZ, P2, !PT ;  /* 0x00000009ff097210 */ /* 0x000fe200017fe4ff */
[----:B--2---:R-:W-:-:S06]  /*0a80*/  FFMA R12, R3, R4, R12 ;  /* 0x00000004030c7223 */ /* 0x004fcc000000000c */
[----:B------:R-:W-:Y:S05]  /*0a90*/  @P0 BRA `(.L_x_9) ;  /* 0xfffffffc00cc0947 */ /* 0x000fea000383ffff */
.L_x_1:
[----:B------:R-:W-:Y:S05]  /*0aa0*/  BSYNC.RECONVERGENT B0 ;  /* 0x0000000000007941 */ /* 0x000fea0003800200 */
.L_x_0:
[----:B------:R-:W0:Y:S01]  /*0ab0*/  LDCU.64 UR4, c[0x0][0x388] ;  /* 0x00007100ff0477ac */ /* 0x000e220008000a00 */
[----:B------:R-:W-:Y:S01]  /*0ac0*/  IADD3 R2, P0, PT, R0, R7, RZ ;  /* 0x0000000700027210 */ /* 0x000fe20007f1e0ff */
[----:B------:R-:W1:Y:S03]  /*0ad0*/  LDCU.64 UR8, c[0x0][0x390] ;  /* 0x00007200ff0877ac */ /* 0x000e660008000a00 */
[----:B------:R-:W-:Y:S02]  /*0ae0*/  LEA.HI.X.SX32 R7, R7, RZ, 0x1, P0 ;  /* 0x000000ff07077211 */ /* 0x000fe400000f0eff */
[C---:B------:R-:W-:Y:S02]  /*0af0*/  SHF.L.U32 R6, R2.reuse, 0x2, RZ ;  /* 0x0000000202067819 */ /* 0x040fe400000006ff */
[----:B------:R-:W-:Y:S02]  /*0b00*/  SHF.L.U64.HI R2, R2, 0x2, R7 ;  /* 0x0000000202027819 */ /* 0x000fe40000010207 */
[----:B0-----:R-:W-:-:S02]  /*0b10*/  IADD3 R4, P0, PT, R6, UR4, RZ ;  /* 0x0000000406047c10 */ /* 0x001fc4000ff1e0ff */
[----:B-1----:R-:W-:Y:S02]  /*0b20*/  IADD3 R6, P1, PT, R6, UR8, RZ ;  /* 0x0000000806067c10 */ /* 0x002fe4000ff3e0ff */
[C---:B------:R-:W-:Y:S02]  /*0b30*/  IADD3.X R5, PT, PT, R2.reuse, UR5, RZ, P0, !PT ;  /* 0x0000000502057c10 */ /* 0x040fe400087fe4ff */
[----:B------:R-:W-:-:S04]  /*0b40*/  IADD3.X R7, PT, PT, R2, UR9, RZ, P1, !PT ;  /* 0x0000000902077c10 */ /* 0x000fc80008ffe4ff */
[----:B------:R-:W2:Y:S04]  /*0b50*/  LDG.E R5, desc[UR6][R4.64+-0x400] ;  /* 0xfffc000604057981 */ /* 0x000ea8000c1e1900 */
[----:B------:R-:W2:Y:S01]  /*0b60*/  LDG.E R6, desc[UR6][R6.64+-0x400] ;  /* 0xfffc000606067981 */ /* 0x000ea2000c1e1900 */
[----:B------:R-:W0:Y:S01]  /*0b70*/  S2UR UR5, SR_CgaCtaId ;  /* 0x00000000000579c3 */ /* 0x000e220000008800 */
[----:B------:R-:W-:Y:S01]  /*0b80*/  UMOV UR4, 0x400 ;  /* 0x0000040000047882 */ /* 0x000fe20000000000 */
[C---:B------:R-:W-:Y:S02]  /*0b90*/  LOP3.LUT R2, R0.reuse, 0x1, RZ, 0xc0, !PT ;  /* 0x0000000100027812 */ /* 0x040fe400078ec0ff */
[----:B------:R-:W-:Y:S02]  /*0ba0*/  LOP3.LUT P0, RZ, R0, 0x3, RZ, 0xc0, !PT ;  /* 0x0000000300ff7812 */ /* 0x000fe4000780c0ff */
[----:B------:R-:W-:Y:S01]  /*0bb0*/  ISETP.NE.U32.AND P1, PT, R2, 0x1, PT ;  /* 0x000000010200780c */ /* 0x000fe20003f25070 */
[----:B0-----:R-:W-:-:S06]  /*0bc0*/  ULEA UR4, UR5, UR4, 0x18 ;  /* 0x0000000405047291 */ /* 0x001fcc000f8ec0ff */
[----:B------:R-:W-:Y:S01]  /*0bd0*/  LEA R2, R0, UR4, 0x2 ;  /* 0x0000000400027c11 */ /* 0x000fe2000f8e10ff */
[----:B--2---:R-:W-:-:S05]  /*0be0*/  FFMA R3, R5, R6, R12 ;  /* 0x0000000605037223 */ /* 0x004fca000000000c */
[----:B------:R-:W-:Y:S01]  /*0bf0*/  STS [R2], R3 ;  /* 0x0000000302007388 */ /* 0x000fe20000000800 */
[----:B------:R-:W-:Y:S06]  /*0c00*/  BAR.SYNC.DEFER_BLOCKING 0x0 ;  /* 0x0000000000007b1d */ /* 0x000fec0000010000 */
[----:B------:R-:W-:Y:S04]  /*0c10*/  @P1 LDS R4, [R2+0x4] ;  /* 0x0000040002041984 */ /* 0x000fe80000000800 */
[----:B------:R-:W0:Y:S02]  /*0c20*/  @P1 LDS R5, [R2] ;  /* 0x0000000002051984 */ /* 0x000e240000000800 */
[----:B0-----:R-:W-:-:S05]  /*0c30*/  @P1 FADD R5, R4, R5 ;  /* 0x0000000504051221 */ /* 0x001fca0000000000 */
[----:B------:R-:W-:Y:S01]  /*0c40*/  @P1 STS [R2], R5 ;  /* 0x0000000502001388 */ /* 0x000fe20000000800 */
[----:B------:R-:W-:Y:S01]  /*0c50*/  BAR.SYNC.DEFER_BLOCKING 0x0 ;  /* 0x0000000000007b1d */ /* 0x000fe20000010000 */
[----:B------:R-:W-:-:S05]  /*0c60*/  LOP3.LUT P1, RZ, R0, 0x7, RZ, 0xc0, !PT ;  /* 0x0000000700ff7812 */ /* 0x000fca000782c0ff */
[----:B------:R-:W-:Y:S04]  /*0c70*/  @!P0 LDS R4, [R2+0x8] ;  /* 0x0000080002048984 */ /* 0x000fe80000000800 */
[----:B------:R-:W0:Y:S02]  /*0c80*/  @!P0 LDS R7, [R2] ;  /* 0x0000000002078984 */ /* 0x000e240000000800 */
[----:B0-----:R-:W-:-:S05]  /*0c90*/  @!P0 FADD R7, R4, R7 ;  /* 0x0000000704078221 */ /* 0x001fca0000000000 */
[----:B------:R-:W-:Y:S01]  /*0ca0*/  @!P0 STS [R2], R7 ;  /* 0x0000000702008388 */ /* 0x000fe20000000800 */
        /* <DEDUP_REMOVED lines=30> */
[----:B------:R-:W-:Y:S06]  /*0e90*/  BAR.SYNC.DEFER_BLOCKING 0x0 ;  /* 0x0000000000007b1d */ /* 0x000fec0000010000 */
[----:B------:R-:W-:Y:S04]  /*0ea0*/  @!P0 LDS R0, [R2+0x200] ;  /* 0x0002000002008984 */ /* 0x000fe80000000800 */
[----:B------:R-:W0:Y:S02]  /*0eb0*/  @!P0 LDS R5, [R2] ;  /* 0x0000000002058984 */ /* 0x000e240000000800 */
[----:B0-----:R-:W-:-:S02]  /*0ec0*/  @!P0 FADD R9, R0, R5 ;  /* 0x0000000500098221 */ /* 0x001fc40000000000 */
[----:B------:R-:W0:Y:S03]  /*0ed0*/  LDC.64 R4, c[0x0][0x398] ;  /* 0x0000e600ff047b82 */ /* 0x000e260000000a00 */
[----:B------:R-:W-:Y:S05]  /*0ee0*/  @!P0 STS [R2], R9 ;  /* 0x0000000902008388 */ /* 0x000fea0000000800 */
[----:B------:R-:W-:Y:S06]  /*0ef0*/  BAR.SYNC.DEFER_BLOCKING 0x0 ;  /* 0x0000000000007b1d */ /* 0x000fec0000010000 */
[----:B------:R-:W0:Y:S04]  /*0f00*/  LDS R3, [UR4] ;  /* 0x00000004ff037984 */ /* 0x000e280008000800 */
[----:B0-----:R-:W-:Y:S01]  /*0f10*/  STG.E desc[UR6][R4.64], R3 ;  /* 0x0000000304007986 */ /* 0x001fe2000c101906 */
[----:B------:R-:W-:Y:S05]  /*0f20*/  EXIT ;  /* 0x000000000000794d */ /* 0x000fea0003800000 */
.L_x_10:
[----:B------:R-:W-:-:S00]  /*0f30*/  BRA `(.L_x_10) ;  /* 0xfffffffc00fc7947 */ /* 0x000fc0000383ffff */
[----:B------:R-:W-:-:S00]  /*0f40*/  NOP ;  /* 0x0000000000007918 */ /* 0x000fc00000000000 */
        /* <DEDUP_REMOVED lines=11> */
.L_x_15:


//--------------------- .text._Z15kernel_dot_2000IfEviPKT_S2_PS0_ --------------------------
	.section	.text._Z15kernel_dot_2000IfEviPKT_S2_PS0_,"ax",@progbits
	.align	128
        .global         _Z15kernel_dot_2000IfEviPKT_S2_PS0_
        .type           _Z15kernel_dot_2000IfEviPKT_S2_PS0_,@function
        .size           _Z15kernel_dot_2000IfEviPKT_S2_PS0_,(.L_x_16 - _Z15kernel_dot_2000IfEviPKT_S2_PS0_)
        .other          _Z15kernel_dot_2000IfEviPKT_S2_PS0_,@"STO_CUDA_ENTRY STV_DEFAULT"
_Z15kernel_dot_2000IfEviPKT_S2_PS0_:
.text._Z15kernel_dot_2000IfEviPKT_S2_PS0_:
[----:B------:R-:W-:Y:S01]  /*0000*/  LDC R1, c[0x0][0x37c] ;  /* 0x0000df00ff017b82 */ /* 0x000fe20000000800 */
[----:B------:R-:W0:Y:S01]  /*0010*/  S2R R0, SR_TID.X ;  /* 0x0000000000007919 */ /* 0x000e220000002100 */
[----:B------:R-:W1:Y:S01]  /*0020*/  LDCU.64 UR6, c[0x0][0x358] ;  /* 0x00006b00ff0677ac */ /* 0x000e620008000a00 */
[----:B------:R-:W-:Y:S01]  /*0030*/  BSSY.RECONVERGENT B0, `(.L_x_11) ;  /* 0x000001b000007945 */ /* 0x000fe20003800200 */
[----:B------:R-:W-:Y:S01]  /*0040*/  IMAD.MOV.U32 R6, RZ, RZ, RZ ;  /* 0x000000ffff067224 */ /* 0x000fe200078e00ff */
[----:B0-----:R-:W-:-:S13]  /*0050*/  ISETP.GT.U32.AND P0, PT, R0, 0xf9, PT ;  /* 0x000000f90000780c */ /* 0x001fda0003f04070 */
[----:B-1----:R-:W-:Y:S05]  /*0060*/  @P0 BRA `(.L_x_12) ;  /* 0x00000000005c0947 */ /* 0x002fea0003800000 */
[----:B------:R-:W0:Y:S01]  /*0070*/  LDC.64 R2, c[0x0][0x390] ;  /* 0x0000e400ff027b82 */ /* 0x000e220000000a00 */
[----:B------:R-:W-:Y:S01]  /*0080*/  IMAD.MOV.U32 R6, RZ, RZ, RZ ;  /* 0x000000ffff067224 */ /* 0x000fe200078e00ff */
[----:B------:R-:W-:-:S06]  /*0090*/  MOV R7, R0 ;  /* 0x0000000000077202 */ /* 0x000fcc0000000f00 */
[----:B------:R-:W1:Y:S01]  /*00a0*/  LDC.64 R4, c[0x0][0x388] ;  /* 0x0000e200ff047b82 */ /* 0x000e620000000a00 */
[----:B0-----:R-:W-:-:S04]  /*00b0*/  IMAD.WIDE.U32 R2, R0, 0x4, R2 ;  /* 0x0000000400027825 */ /* 0x001fc800078e0002 */
[----:B------:R-:W-:Y:S01]  /*00c0*/  IMAD.MOV.U32 R8, RZ, RZ, R2 ;  /* 0x000000ffff087224 */ /* 0x000fe200078e0002 */
[----:B------:R-:W-:Y:S01]  /*00d0*/  MOV R11, R3 ;  /* 0x00000003000b7202 */ /* 0x000fe20000000f00 */
[----:B-1----:R-:W-:-:S04]  /*00e0*/  IMAD.WIDE.U32 R4, R0, 0x4, R4 ;  /* 0x0000000400047825 */ /* 0x002fc800078e0004 */
[----:B------:R-:W-:Y:S01]  /*00f0*/  IMAD.MOV.U32 R2, RZ, RZ, R4 ;  /* 0x000000ffff027224 */ /* 0x000fe200078e0004 */
[----:B------:R-:W-:-:S07]  /*0100*/  MOV R9, R5 ;  /* 0x0000000500097202 */ /* 0x000fce0000000f00 */
.L_x_13:
[----:B------:R-:W-:Y:S01]  /*0110*/  IMAD.MOV.U32 R3, RZ, RZ, R9 ;  /* 0x000000ffff037224 */ /* 0x000fe200078e0009 */
[----:B------:R-:W-:Y:S01]  /*0120*/  MOV R4, R8 ;  /* 0x0000000800047202 */ /* 0x000fe20000000f00 */
[----:B------:R-:W-:-:S04]  /*0130*/  IMAD.MOV.U32 R5, RZ, RZ, R11 ;  /* 0x000000ffff057224 */ /* 0x000fc800078e000b */
[----:B------:R0:W2:Y:S04]  /*0140*/  LDG.E R3, desc[UR6][R2.64] ;  /* 0x0000000602037981 */ /* 0x0000a8000c1e1900 */
[----:B------:R-:W2:Y:S01]  /*0150*/  LDG.E R4, desc[UR6][R4.64] ;  /* 0x0000000604047981 */ /* 0x000ea2000c1e1900 */
[C---:B------:R-:W-:Y:S02]  /*0160*/  ISETP.GE.U32.AND P0, PT, R7.reuse, 0x6d6, PT ;  /* 0x000006d60700780c */ /* 0x040fe40003f06070 */
[----:B------:R-:W-:Y:S02]  /*0170*/  IADD3 R8, P1, PT, R8, 0x3e8, RZ ;  /* 0x000003e808087810 */ /* 0x000fe40007f3e0ff */
[----:B------:R-:W-:Y:S02]  /*0180*/  IADD3 R7, PT, PT, R7, 0xfa, RZ ;  /* 0x000000fa07077810 */ /* 0x000fe40007ffe0ff */
[----:B0-----:R-:W-:Y:S01]  /*0190*/  IADD3 R2, P2, PT, R2, 0x3e8, RZ ;  /* 0x000003e802027810 */ /* 0x001fe20007f5e0ff */
[----:B------:R-:W-:-:S03]  /*01a0*/  IMAD.X R11, RZ, RZ, R11, P1 ;  /* 0x000000ffff0b7224 */ /* 0x000fc600008e060b */
[----:B------:R-:W-:Y:S01]  /*01b0*/  IADD3.X R9, PT, PT, RZ, R9, RZ, P2, !PT ;  /* 0x00000009ff097210 */ /* 0x000fe200017fe4ff */
[----:B--2---:R-:W-:Y:S02]  /*01c0*/  FFMA R6, R3, R4, R6 ;  /* 0x0000000403067223 */ /* 0x004fe40000000006 */
[----:B------:R-:W-:Y:S06]  /*01d0*/  @!P0 BRA `(.L_x_13) ;  /* 0xfffffffc00cc8947 */ /* 0x000fec000383ffff */
.L_x_12:
[----:B------:R-:W-:Y:S05]  /*01e0*/  BSYNC.RECONVERGENT B0 ;  /* 0x0000000000007941 */ /* 0x000fea0003800200 */
.L_x_11:
[----:B------:R-:W0:Y:S01]  /*01f0*/  S2UR UR5, SR_CgaCtaId ;  /* 0x00000000000579c3 */ /* 0x000e220000008800 */
[----:B------:R-:W-:Y:S01]  /*0200*/  UMOV UR4, 0x400 ;  /* 0x0000040000047882 */ /* 0x000fe20000000000 */
[C---:B------:R-:W-:Y:S02]  /*0210*/  LOP3.LUT R2, R0.reuse, 0x1, RZ, 0xc0, !PT ;  /* 0x0000000100027812 */ /* 0x040fe400078ec0ff */
[----:B------:R-:W-:Y:S02]  /*0220*/  LOP3.LUT P0, RZ, R0, 0x3, RZ, 0xc0, !PT ;  /* 0x0000000300ff7812 */ /* 0x000fe4000780c0ff */
[----:B------:R-:W-:Y:S01]  /*0230*/  ISETP.NE.U32.AND P1, PT, R2, 0x1, PT ;  /* 0x000000010200780c */ /* 0x000fe20003f25070 */
[----:B0-----:R-:W-:-:S06]  /*0240*/  ULEA UR4, UR5, UR4, 0x18 ;  /* 0x0000000405047291 */ /* 0x001fcc000f8ec0ff */
[----:B------:R-:W-:-:S05]  /*0250*/  LEA R5, R0, UR4, 0x2 ;  /* 0x0000000400057c11 */ /* 0x000fca000f8e10ff */
        /* <DEDUP_REMOVED lines=52> */
.L_x_14:
        /* <DEDUP_REMOVED lines=14> */
.L_x_16:


//--------------------- .nv.shared._Z12kernel_dot_nIfEviPKT_S2_PS0_ --------------------------
	.section	.nv.shared._Z12kernel_dot_nIfEviPKT_S2_PS0_,"aw",@nobits
	.sectionflags	@""
	.align	4
.nv.shared._Z12kernel_dot_nIfEviPKT_S2_PS0_:
	.zero		2048


//--------------------- .nv.shared.reserved.0     --------------------------
	.section	.nv.shared.reserved.0,"aw",@nobits
	.weak		__nv_reservedSMEM_offset_0_alias
	.size		__nv_reservedSMEM_offset_0_alias, 0, 64
	.other		__nv_reservedSMEM_offset_0_alias,@"STO_CUDA_RESERVED_SHARED STV_DEFAULT"
__nv_reservedSMEM_offset_0_alias:
	.zero		0
	.zero		64


//--------------------- .nv.shared._Z15kernel_dot_2000IfEviPKT_S2_PS0_ --------------------------
	.section	.nv.shared._Z15kernel_dot_2000IfEviPKT_S2_PS0_,"aw",@nobits
	.sectionflags	@""
	.align	4
.nv.shared._Z15kernel_dot_2000IfEviPKT_S2_PS0_:
	.zero		2048


//--------------------- .nv.constant0._Z12kernel_dot_nIfEviPKT_S2_PS0_ --------------------------
	.section	.nv.constant0._Z12kernel_dot_nIfEviPKT_S2_PS0_,"a",@progbits
	.sectionflags	@""
	.align	4
.nv.constant0._Z12kernel_dot_nIfEviPKT_S2_PS0_:
	.zero		928


//--------------------- .nv.constant0._Z15kernel_dot_2000IfEviPKT_S2_PS0_ --------------------------
	.section	.nv.constant0._Z15kernel_dot_2000IfEviPKT_S2_PS0_,"a",@progbits
	.sectionflags	@""
	.align	4
.nv.constant0._Z15kernel_dot_2000IfEviPKT_S2_PS0_:
	.zero		928


//--------------------- SYMBOLS --------------------------

	.type		.nv.reservedSmem.offset0,@object
	.size		.nv.reservedSmem.offset0,0x4
	.type		.nv.reservedSmem.cap,@object
	.size		.nv.reservedSmem.cap,0x4
